//
// Generated by NVIDIA NVVM Compiler
//
// Compiler Build ID: CL-36424714
// Cuda compilation tools, release 13.0, V13.0.88
// Based on NVVM 20.0.0
//

.version 9.0
.target sm_100
.address_size 64

	// .globl	_Z18gemm_shared_float4PKfS0_Pfiii
// _ZZ18gemm_shared_float4PKfS0_PfiiiE2As has been demoted
// _ZZ18gemm_shared_float4PKfS0_PfiiiE2Bs has been demoted

.visible .entry _Z18gemm_shared_float4PKfS0_Pfiii(
	.param .u64 .ptr .align 1 _Z18gemm_shared_float4PKfS0_Pfiii_param_0,
	.param .u64 .ptr .align 1 _Z18gemm_shared_float4PKfS0_Pfiii_param_1,
	.param .u64 .ptr .align 1 _Z18gemm_shared_float4PKfS0_Pfiii_param_2,
	.param .u32 _Z18gemm_shared_float4PKfS0_Pfiii_param_3,
	.param .u32 _Z18gemm_shared_float4PKfS0_Pfiii_param_4,
	.param .u32 _Z18gemm_shared_float4PKfS0_Pfiii_param_5
)
{
	.reg .pred 	%p<26>;
	.reg .b32 	%r<60>;
	.reg .b32 	%f<143>;
	.reg .b64 	%rd<30>;
	// demoted variable
	.shared .align 4 .b8 _ZZ18gemm_shared_float4PKfS0_PfiiiE2As[5120];
	// demoted variable
	.shared .align 4 .b8 _ZZ18gemm_shared_float4PKfS0_PfiiiE2Bs[5120];
	ld.param.u64 	%rd9, [_Z18gemm_shared_float4PKfS0_Pfiii_param_0];
	ld.param.u64 	%rd10, [_Z18gemm_shared_float4PKfS0_Pfiii_param_1];
	ld.param.u32 	%r30, [_Z18gemm_shared_float4PKfS0_Pfiii_param_3];
	ld.param.u32 	%r31, [_Z18gemm_shared_float4PKfS0_Pfiii_param_4];
	ld.param.u32 	%r32, [_Z18gemm_shared_float4PKfS0_Pfiii_param_5];
	cvta.to.global.u64 	%rd1, %rd10;
	cvta.to.global.u64 	%rd2, %rd9;
	mov.u32 	%r55, %tid.x;
	mov.u32 	%r56, %tid.y;
	mov.u32 	%r33, %ctaid.x;
	shl.b32 	%r34, %r33, 5;
	add.s32 	%r3, %r34, %r56;
	mov.u32 	%r35, %ctaid.y;
	shl.b32 	%r4, %r35, 5;
	add.s32 	%r5, %r4, %r55;
	setp.lt.s32 	%p2, %r31, 1;
	mov.f32 	%f142, 0f00000000;
	@%p2 bra 	$L__BB0_32;
	and.b32  	%r6, %r55, 3;
	mul.lo.s32 	%r37, %r56, 160;
	mov.u32 	%r38, _ZZ18gemm_shared_float4PKfS0_PfiiiE2As;
	add.s32 	%r7, %r38, %r37;
	and.b32  	%r8, %r31, 3;
	mul.lo.s32 	%r39, %r31, %r3;
	shl.b32 	%r40, %r55, 2;
	add.s32 	%r9, %r7, %r40;
	mov.u32 	%r41, _ZZ18gemm_shared_float4PKfS0_PfiiiE2Bs;
	and.b32  	%r42, %r32, 3;
	setp.eq.s32 	%p3, %r42, 0;
	add.s32 	%r10, %r5, 3;
	setp.lt.s32 	%p4, %r10, %r32;
	and.pred  	%p1, %p3, %p4;
	add.s32 	%r12, %r41, %r40;
	add.s32 	%r11, %r12, %r37;
	mul.lo.s32 	%r57, %r56, %r32;
	add.s32 	%r44, %r55, %r57;
	add.s32 	%r58, %r44, %r4;
	shl.b32 	%r15, %r32, 5;
	cvt.s64.s32 	%rd11, %r39;
	cvt.u64.u32 	%rd12, %r55;
	add.s64 	%rd13, %rd11, %rd12;
	shl.b64 	%rd14, %rd13, 2;
	add.s64 	%rd15, %rd14, %rd2;
	add.s64 	%rd29, %rd15, 8;
	add.s32 	%r54, %r55, %r39;
	mov.f32 	%f142, 0f00000000;
	mov.b32 	%r59, 1;
	cvt.u64.u32 	%rd20, %r5;
$L__BB0_2:
	mov.u32 	%r22, %r59;
	setp.ge.s32 	%p5, %r3, %r30;
	mul.wide.s32 	%rd16, %r54, 4;
	add.s64 	%rd5, %rd2, %rd16;
	@%p5 bra 	$L__BB0_15;
	setp.ne.s32 	%p7, %r6, 0;
	@%p7 bra 	$L__BB0_17;
	setp.ne.s32 	%p8, %r8, 0;
	add.s32 	%r23, %r55, 3;
	setp.ge.s32 	%p9, %r23, %r31;
	or.pred  	%p10, %p8, %p9;
	@%p10 bra 	$L__BB0_6;
	ld.global.nc.v4.f32 	{%f26, %f27, %f28, %f29}, [%rd5];
	st.shared.v4.f32 	[%r9], {%f26, %f27, %f28, %f29};
	bra.uni 	$L__BB0_17;
$L__BB0_6:
	setp.ge.s32 	%p11, %r55, %r31;
	mov.f32 	%f134, 0f00000000;
	@%p11 bra 	$L__BB0_8;
	ld.global.nc.f32 	%f134, [%rd5];
$L__BB0_8:
	st.shared.f32 	[%r9], %f134;
	add.s32 	%r46, %r55, 1;
	setp.ge.s32 	%p12, %r46, %r31;
	mov.f32 	%f135, 0f00000000;
	@%p12 bra 	$L__BB0_10;
	ld.global.nc.f32 	%f135, [%rd29+-4];
$L__BB0_10:
	st.shared.f32 	[%r9+4], %f135;
	add.s32 	%r47, %r55, 2;
	setp.ge.s32 	%p13, %r47, %r31;
	mov.f32 	%f136, 0f00000000;
	@%p13 bra 	$L__BB0_12;
	ld.global.nc.f32 	%f136, [%rd29];
$L__BB0_12:
	st.shared.f32 	[%r9+8], %f136;
	mov.f32 	%f137, 0f00000000;
	@%p9 bra 	$L__BB0_14;
	ld.global.nc.f32 	%f137, [%rd29+4];
$L__BB0_14:
	st.shared.f32 	[%r9+12], %f137;
	bra.uni 	$L__BB0_17;
$L__BB0_15:
	setp.ne.s32 	%p6, %r6, 0;
	@%p6 bra 	$L__BB0_17;
	mov.b32 	%r45, 0;
	st.shared.u32 	[%r9], %r45;
	st.shared.u32 	[%r9+4], %r45;
	st.shared.u32 	[%r9+8], %r45;
	st.shared.u32 	[%r9+12], %r45;
$L__BB0_17:
	setp.ge.s32 	%p15, %r56, %r31;
	@%p15 bra 	$L__BB0_29;
	setp.ne.s32 	%p17, %r6, 0;
	@%p17 bra 	$L__BB0_31;
	@%p1 bra 	$L__BB0_35;
	setp.lt.s32 	%p18, %r5, %r32;
	mov.f32 	%f138, 0f00000000;
	@%p18 bra 	$L__BB0_21;
	bra.uni 	$L__BB0_22;
$L__BB0_21:
	mul.wide.s32 	%rd17, %r58, 4;
	add.s64 	%rd18, %rd1, %rd17;
	ld.global.nc.f32 	%f138, [%rd18];
$L__BB0_22:
	add.s32 	%r49, %r5, 1;
	setp.ge.s32 	%p19, %r49, %r32;
	st.shared.f32 	[%r11], %f138;
	cvt.s64.s32 	%rd19, %r57;
	add.s64 	%rd21, %rd20, %rd19;
	shl.b64 	%rd22, %rd21, 2;
	add.s64 	%rd6, %rd1, %rd22;
	mov.f32 	%f139, 0f00000000;
	@%p19 bra 	$L__BB0_24;
	ld.global.nc.f32 	%f139, [%rd6+4];
$L__BB0_24:
	add.s32 	%r50, %r5, 2;
	setp.ge.s32 	%p20, %r50, %r32;
	st.shared.f32 	[%r11+4], %f139;
	mov.f32 	%f140, 0f00000000;
	@%p20 bra 	$L__BB0_26;
	ld.global.nc.f32 	%f140, [%rd6+8];
$L__BB0_26:
	setp.ge.s32 	%p21, %r10, %r32;
	st.shared.f32 	[%r11+8], %f140;
	mov.f32 	%f141, 0f00000000;
	@%p21 bra 	$L__BB0_28;
	ld.global.nc.f32 	%f141, [%rd6+12];
$L__BB0_28:
	st.shared.f32 	[%r11+12], %f141;
	bra.uni 	$L__BB0_31;
$L__BB0_29:
	setp.ne.s32 	%p16, %r6, 0;
	@%p16 bra 	$L__BB0_31;
	mov.b32 	%r48, 0;
	st.shared.u32 	[%r11], %r48;
	st.shared.u32 	[%r11+4], %r48;
	st.shared.u32 	[%r11+8], %r48;
	st.shared.u32 	[%r11+12], %r48;
$L__BB0_31:
	bar.sync 	0;
	ld.shared.f32 	%f38, [%r7];
	ld.shared.f32 	%f39, [%r12];
	fma.rn.f32 	%f40, %f38, %f39, %f142;
	ld.shared.f32 	%f41, [%r7+4];
	ld.shared.f32 	%f42, [%r12+160];
	fma.rn.f32 	%f43, %f41, %f42, %f40;
	ld.shared.f32 	%f44, [%r7+8];
	ld.shared.f32 	%f45, [%r12+320];
	fma.rn.f32 	%f46, %f44, %f45, %f43;
	ld.shared.f32 	%f47, [%r7+12];
	ld.shared.f32 	%f48, [%r12+480];
	fma.rn.f32 	%f49, %f47, %f48, %f46;
	ld.shared.f32 	%f50, [%r7+16];
	ld.shared.f32 	%f51, [%r12+640];
	fma.rn.f32 	%f52, %f50, %f51, %f49;
	ld.shared.f32 	%f53, [%r7+20];
	ld.shared.f32 	%f54, [%r12+800];
	fma.rn.f32 	%f55, %f53, %f54, %f52;
	ld.shared.f32 	%f56, [%r7+24];
	ld.shared.f32 	%f57, [%r12+960];
	fma.rn.f32 	%f58, %f56, %f57, %f55;
	ld.shared.f32 	%f59, [%r7+28];
	ld.shared.f32 	%f60, [%r12+1120];
	fma.rn.f32 	%f61, %f59, %f60, %f58;
	ld.shared.f32 	%f62, [%r7+32];
	ld.shared.f32 	%f63, [%r12+1280];
	fma.rn.f32 	%f64, %f62, %f63, %f61;
	ld.shared.f32 	%f65, [%r7+36];
	ld.shared.f32 	%f66, [%r12+1440];
	fma.rn.f32 	%f67, %f65, %f66, %f64;
	ld.shared.f32 	%f68, [%r7+40];
	ld.shared.f32 	%f69, [%r12+1600];
	fma.rn.f32 	%f70, %f68, %f69, %f67;
	ld.shared.f32 	%f71, [%r7+44];
	ld.shared.f32 	%f72, [%r12+1760];
	fma.rn.f32 	%f73, %f71, %f72, %f70;
	ld.shared.f32 	%f74, [%r7+48];
	ld.shared.f32 	%f75, [%r12+1920];
	fma.rn.f32 	%f76, %f74, %f75, %f73;
	ld.shared.f32 	%f77, [%r7+52];
	ld.shared.f32 	%f78, [%r12+2080];
	fma.rn.f32 	%f79, %f77, %f78, %f76;
	ld.shared.f32 	%f80, [%r7+56];
	ld.shared.f32 	%f81, [%r12+2240];
	fma.rn.f32 	%f82, %f80, %f81, %f79;
	ld.shared.f32 	%f83, [%r7+60];
	ld.shared.f32 	%f84, [%r12+2400];
	fma.rn.f32 	%f85, %f83, %f84, %f82;
	ld.shared.f32 	%f86, [%r7+64];
	ld.shared.f32 	%f87, [%r12+2560];
	fma.rn.f32 	%f88, %f86, %f87, %f85;
	ld.shared.f32 	%f89, [%r7+68];
	ld.shared.f32 	%f90, [%r12+2720];
	fma.rn.f32 	%f91, %f89, %f90, %f88;
	ld.shared.f32 	%f92, [%r7+72];
	ld.shared.f32 	%f93, [%r12+2880];
	fma.rn.f32 	%f94, %f92, %f93, %f91;
	ld.shared.f32 	%f95, [%r7+76];
	ld.shared.f32 	%f96, [%r12+3040];
	fma.rn.f32 	%f97, %f95, %f96, %f94;
	ld.shared.f32 	%f98, [%r7+80];
	ld.shared.f32 	%f99, [%r12+3200];
	fma.rn.f32 	%f100, %f98, %f99, %f97;
	ld.shared.f32 	%f101, [%r7+84];
	ld.shared.f32 	%f102, [%r12+3360];
	fma.rn.f32 	%f103, %f101, %f102, %f100;
	ld.shared.f32 	%f104, [%r7+88];
	ld.shared.f32 	%f105, [%r12+3520];
	fma.rn.f32 	%f106, %f104, %f105, %f103;
	ld.shared.f32 	%f107, [%r7+92];
	ld.shared.f32 	%f108, [%r12+3680];
	fma.rn.f32 	%f109, %f107, %f108, %f106;
	ld.shared.f32 	%f110, [%r7+96];
	ld.shared.f32 	%f111, [%r12+3840];
	fma.rn.f32 	%f112, %f110, %f111, %f109;
	ld.shared.f32 	%f113, [%r7+100];
	ld.shared.f32 	%f114, [%r12+4000];
	fma.rn.f32 	%f115, %f113, %f114, %f112;
	ld.shared.f32 	%f116, [%r7+104];
	ld.shared.f32 	%f117, [%r12+4160];
	fma.rn.f32 	%f118, %f116, %f117, %f115;
	ld.shared.f32 	%f119, [%r7+108];
	ld.shared.f32 	%f120, [%r12+4320];
	fma.rn.f32 	%f121, %f119, %f120, %f118;
	ld.shared.f32 	%f122, [%r7+112];
	ld.shared.f32 	%f123, [%r12+4480];
	fma.rn.f32 	%f124, %f122, %f123, %f121;
	ld.shared.f32 	%f125, [%r7+116];
	ld.shared.f32 	%f126, [%r12+4640];
	fma.rn.f32 	%f127, %f125, %f126, %f124;
	ld.shared.f32 	%f128, [%r7+120];
	ld.shared.f32 	%f129, [%r12+4800];
	fma.rn.f32 	%f130, %f128, %f129, %f127;
	ld.shared.f32 	%f131, [%r7+124];
	ld.shared.f32 	%f132, [%r12+4960];
	fma.rn.f32 	%f142, %f131, %f132, %f130;
	bar.sync 	0;
	add.s32 	%r59, %r22, 32;
	add.s32 	%r51, %r22, 31;
	add.s32 	%r58, %r58, %r15;
	add.s32 	%r57, %r57, %r15;
	add.s32 	%r56, %r56, 32;
	add.s32 	%r55, %r55, 32;
	add.s64 	%rd29, %rd29, 128;
	add.s32 	%r54, %r54, 32;
	setp.lt.s32 	%p22, %r51, %r31;
	@%p22 bra 	$L__BB0_2;
$L__BB0_32:
	setp.ge.s32 	%p23, %r3, %r30;
	setp.ge.s32 	%p24, %r5, %r32;
	or.pred  	%p25, %p23, %p24;
	@%p25 bra 	$L__BB0_34;
	ld.param.u64 	%rd28, [_Z18gemm_shared_float4PKfS0_Pfiii_param_2];
	mad.lo.s32 	%r53, %r32, %r3, %r5;
	cvta.to.global.u64 	%rd25, %rd28;
	mul.wide.s32 	%rd26, %r53, 4;
	add.s64 	%rd27, %rd25, %rd26;
	st.global.f32 	[%rd27], %f142;
$L__BB0_34:
	ret;
$L__BB0_35:
	mul.wide.s32 	%rd23, %r58, 4;
	add.s64 	%rd24, %rd1, %rd23;
	ld.global.nc.v4.f32 	{%f34, %f35, %f36, %f37}, [%rd24];
	st.shared.v4.f32 	[%r11], {%f34, %f35, %f36, %f37};
	bra.uni 	$L__BB0_31;

}


// ===== COMPILED SASS (sm_100) =====

	.target	sm_100

	.elftype	@"ET_EXEC"


//--------------------- .note.nv.tkinfo           --------------------------
	.section	.note.nv.tkinfo,"",@"SHT_NOTE"
	.sectionflags	@"SHF_NOTE_NV_TKINFO"
	.tkinfo
        /*0018*/ 	.word	0x00000002
        /*0030*/ 	.string	""
        /*0030*/ 	.string	"ptxas"
        /*0030*/ 	.string	"Cuda compilation tools, release 13.0, V13.0.88"
        /*0030*/ 	.string	"Build cuda_13.0.r13.0/compiler.36424714_0"
        /*0030*/ 	.string	"-arch sm_100 -m 64 "



//--------------------- .note.nv.cuinfo           --------------------------
	.section	.note.nv.cuinfo,"",@"SHT_NOTE"
	.sectionflags	@"SHF_NOTE_NV_CUINFO"
        /*0018*/ 	.short	0x0002
        /*001a*/ 	.short	0x0064
        /*001c*/ 	.short	0x0082
	.zero		2


//--------------------- .nv.info                  --------------------------
	.section	.nv.info,"",@"SHT_CUDA_INFO"
	.align	4


	//----- nvinfo : EIATTR_REGCOUNT
	.align		4
        /*0000*/ 	.byte	0x04, 0x2f
        /*0002*/ 	.short	(.L_1 - .L_0)
	.align		4
.L_0:
        /*0004*/ 	.word	index@(_Z18gemm_shared_float4PKfS0_Pfiii)
        /*0008*/ 	.word	0x00000020


	//----- nvinfo : EIATTR_FRAME_SIZE
	.align		4
.L_1:
        /*000c*/ 	.byte	0x04, 0x11
        /*000e*/ 	.short	(.L_3 - .L_2)
	.align		4
.L_2:
        /*0010*/ 	.word	index@(_Z18gemm_shared_float4PKfS0_Pfiii)
        /*0014*/ 	.word	0x00000000


	//----- nvinfo : EIATTR_MIN_STACK_SIZE
	.align		4
.L_3:
        /*0018*/ 	.byte	0x04, 0x12
        /*001a*/ 	.short	(.L_5 - .L_4)
	.align		4
.L_4:
        /*001c*/ 	.word	index@(_Z18gemm_shared_float4PKfS0_Pfiii)
        /*0020*/ 	.word	0x00000000
.L_5:


//--------------------- .nv.compat                --------------------------
	.section	.nv.compat,"",@"SHT_CUDA_COMPAT_INFO"
	.align	4
        /*0000*/ 	.byte	0x02, 0x09, 0x00, 0x00, 0x02, 0x02, 0x01, 0x00, 0x02, 0x05, 0x05, 0x00, 0x03, 0x07, 0x01, 0x01
        /*0010*/ 	.byte	0x02, 0x03, 0x00, 0x00, 0x02, 0x06, 0x01, 0x00, 0x04, 0x0b, 0x08, 0x00, 0x09, 0x00, 0x00, 0x00
        /*0020*/ 	.byte	0x00, 0x00, 0x00, 0x00


//--------------------- .nv.info._Z18gemm_shared_float4PKfS0_Pfiii --------------------------
	.section	.nv.info._Z18gemm_shared_float4PKfS0_Pfiii,"",@"SHT_CUDA_INFO"
	.sectionflags	@""
	.align	4


	//----- nvinfo : EIATTR_CUDA_API_VERSION
	.align		4
        /*0000*/ 	.byte	0x04, 0x37
        /*0002*/ 	.short	(.L_7 - .L_6)
.L_6:
        /*0004*/ 	.word	0x00000082


	//----- nvinfo : EIATTR_KPARAM_INFO
	.align		4
.L_7:
        /*0008*/ 	.byte	0x04, 0x17
        /*000a*/ 	.short	(.L_9 - .L_8)
.L_8:
        /*000c*/ 	.word	0x00000000
        /*0010*/ 	.short	0x0005
        /*0012*/ 	.short	0x0020
        /*0014*/ 	.byte	0x00, 0xf0, 0x11, 0x00


	//----- nvinfo : EIATTR_KPARAM_INFO
	.align		4
.L_9:
        /*0018*/ 	.byte	0x04, 0x17
        /*001a*/ 	.short	(.L_11 - .L_10)
.L_10:
        /*001c*/ 	.word	0x00000000
        /*0020*/ 	.short	0x0004
        /*0022*/ 	.short	0x001c
        /*0024*/ 	.byte	0x00, 0xf0, 0x11, 0x00


	//----- nvinfo : EIATTR_KPARAM_INFO
	.align		4
.L_11:
        /*0028*/ 	.byte	0x04, 0x17
        /*002a*/ 	.short	(.L_13 - .L_12)
.L_12:
        /*002c*/ 	.word	0x00000000
        /*0030*/ 	.short	0x0003
        /*0032*/ 	.short	0x0018
        /*0034*/ 	.byte	0x00, 0xf0, 0x11, 0x00


	//----- nvinfo : EIATTR_KPARAM_INFO
	.align		4
.L_13:
        /*0038*/ 	.byte	0x04, 0x17
        /*003a*/ 	.short	(.L_15 - .L_14)
.L_14:
        /*003c*/ 	.word	0x00000000
        /*0040*/ 	.short	0x0002
        /*0042*/ 	.short	0x0010
        /*0044*/ 	.byte	0x00, 0xf5, 0x21, 0x00


	//----- nvinfo : EIATTR_KPARAM_INFO
	.align		4
.L_15:
        /*0048*/ 	.byte	0x04, 0x17
        /*004a*/ 	.short	(.L_17 - .L_16)
.L_16:
        /*004c*/ 	.word	0x00000000
        /*0050*/ 	.short	0x0001
        /*0052*/ 	.short	0x0008
        /*0054*/ 	.byte	0x00, 0xf5, 0x21, 0x00


	//----- nvinfo : EIATTR_KPARAM_INFO
	.align		4
.L_17:
        /*0058*/ 	.byte	0x04, 0x17
        /*005a*/ 	.short	(.L_19 - .L_18)
.L_18:
        /*005c*/ 	.word	0x00000000
        /*0060*/ 	.short	0x0000
        /*0062*/ 	.short	0x0000
        /*0064*/ 	.byte	0x00, 0xf5, 0x21, 0x00


	//----- nvinfo : EIATTR_SPARSE_MMA_MASK
	.align		4
.L_19:
        /*0068*/ 	.byte	0x03, 0x50
        /*006a*/ 	.short	0x0000


	//----- nvinfo : EIATTR_MAXREG_COUNT
	.align		4
        /*006c*/ 	.byte	0x03, 0x1b
        /*006e*/ 	.short	0x00ff


	//----- nvinfo : EIATTR_NUM_BARRIERS
	.align		4
        /*0070*/ 	.byte	0x02, 0x4c
        /*0072*/ 	.byte	0x01
	.zero		1


	//----- nvinfo : EIATTR_MERCURY_ISA_VERSION
	.align		4
        /*0074*/ 	.byte	0x03, 0x5f
        /*0076*/ 	.short	0x0101


	//----- nvinfo : EIATTR_VRC_CTA_INIT_COUNT
	.align		4
        /*0078*/ 	.byte	0x02, 0x4a
	.zero		1
	.zero		1


	//----- nvinfo : EIATTR_EXIT_INSTR_OFFSETS
	.align		4
        /*007c*/ 	.byte	0x04, 0x1c
        /*007e*/ 	.short	(.L_21 - .L_20)


	//   ....[0]....
.L_20:
        /*0080*/ 	.word	0x00000d60


	//   ....[1]....
        /*0084*/ 	.word	0x00000db0


	//----- nvinfo : EIATTR_CRS_STACK_SIZE
	.align		4
.L_21:
        /*0088*/ 	.byte	0x04, 0x1e
        /*008a*/ 	.short	(.L_23 - .L_22)
.L_22:
        /*008c*/ 	.word	0x00000000


	//----- nvinfo : EIATTR_CBANK_PARAM_SIZE
	.align		4
.L_23:
        /*0090*/ 	.byte	0x03, 0x19
        /*0092*/ 	.short	0x0024


	//----- nvinfo : EIATTR_PARAM_CBANK
	.align		4
        /*0094*/ 	.byte	0x04, 0x0a
        /*0096*/ 	.short	(.L_25 - .L_24)
	.align		4
.L_24:
        /*0098*/ 	.word	index@(.nv.constant0._Z18gemm_shared_float4PKfS0_Pfiii)
        /*009c*/ 	.short	0x0380
        /*009e*/ 	.short	0x0024


	//----- nvinfo : EIATTR_SW_WAR
	.align		4
.L_25:
        /*00a0*/ 	.byte	0x04, 0x36
        /*00a2*/ 	.short	(.L_27 - .L_26)
.L_26:
        /*00a4*/ 	.word	0x00000008
.L_27:


//--------------------- .nv.callgraph             --------------------------
	.section	.nv.callgraph,"",@"SHT_CUDA_CALLGRAPH"
	.align	4
	.sectionentsize	8
	.align		4
        /*0000*/ 	.word	0x00000000
	.align		4
        /*0004*/ 	.word	0xffffffff
	.align		4
        /*0008*/ 	.word	0x00000000
	.align		4
        /*000c*/ 	.word	0xfffffffe
	.align		4
        /*0010*/ 	.word	0x00000000
	.align		4
        /*0014*/ 	.word	0xfffffffd
	.align		4
        /*0018*/ 	.word	0x00000000
	.align		4
        /*001c*/ 	.word	0xfffffffc


//--------------------- .text._Z18gemm_shared_float4PKfS0_Pfiii --------------------------
	.section	.text._Z18gemm_shared_float4PKfS0_Pfiii,"ax",@progbits
	.align	128
        .global         _Z18gemm_shared_float4PKfS0_Pfiii
        .type           _Z18gemm_shared_float4PKfS0_Pfiii,@function
        .size           _Z18gemm_shared_float4PKfS0_Pfiii,(.L_x_11 - _Z18gemm_shared_float4PKfS0_Pfiii)
        .other          _Z18gemm_shared_float4PKfS0_Pfiii,@"STO_CUDA_ENTRY STV_DEFAULT"
_Z18gemm_shared_float4PKfS0_Pfiii:
.text._Z18gemm_shared_float4PKfS0_Pfiii:
[----:B------:R-:W-:Y:S01]  /*0000*/  LDC R1, c[0x0][0x37c] ;  /* 0x0000df00ff017b82 */ /* 0x000fe20000000800 */
[----:B------:R-:W0:Y:S01]  /*0010*/  S2R R20, SR_TID.Y ;  /* 0x0000000000147919 */ /* 0x000e220000002200 */
[----:B------:R-:W1:Y:S01]  /*0020*/  LDCU UR4, c[0x0][0x39c] ;  /* 0x00007380ff0477ac */ /* 0x000e620008000800 */
[----:B------:R-:W-:Y:S01]  /*0030*/  HFMA2 R27, -RZ, RZ, 0, 0 ;  /* 0x00000000ff1b7431 */ /* 0x000fe200000001ff */
[----:B------:R-:W0:Y:S01]  /*0040*/  S2R R23, SR_CTAID.X ;  /* 0x0000000000177919 */ /* 0x000e220000002500 */
[----:B------:R-:W2:Y:S01]  /*0050*/  LDCU.64 UR6, c[0x0][0x358] ;  /* 0x00006b00ff0677ac */ /* 0x000ea20008000a00 */
[----:B------:R-:W3:Y:S01]  /*0060*/  S2R R21, SR_TID.X ;  /* 0x0000000000157919 */ /* 0x000ee20000002100 */
[----:B------:R-:W3:Y:S01]  /*0070*/  S2R R6, SR_CTAID.Y ;  /* 0x0000000000067919 */ /* 0x000ee20000002600 */
[----:B-1----:R-:W-:Y:S01]  /*0080*/  UISETP.GE.AND UP0, UPT, UR4, 0x1, UPT ;  /* 0x000000010400788c */ /* 0x002fe2000bf06270 */
[----:B0-----:R-:W-:Y:S01]  /*0090*/  IMAD R23, R23, 0x20, R20 ;  /* 0x0000002017177824 */ /* 0x001fe200078e0214 */
[----:B---3--:R-:W-:-:S07]  /*00a0*/  LEA R22, R6, R21, 0x5 ;  /* 0x0000001506167211 */ /* 0x008fce00078e28ff */
[----:B--2---:R-:W-:Y:S05]  /*00b0*/  BRA.U !UP0, `(.L_x_0) ;  /* 0x0000000d08187547 */ /* 0x004fea000b800000 */
[----:B------:R-:W0:Y:S01]  /*00c0*/  S2R R5, SR_CgaCtaId ;  /* 0x0000000000057919 */ /* 0x000e220000008800 */
[----:B------:R-:W1:Y:S01]  /*00d0*/  LDC R7, c[0x0][0x3a0] ;  /* 0x0000e800ff077b82 */ /* 0x000e620000000800 */
[----:B------:R-:W-:Y:S01]  /*00e0*/  MOV R0, 0x400 ;  /* 0x0000040000007802 */ /* 0x000fe20000000f00 */
[----:B------:R-:W2:Y:S01]  /*00f0*/  LDCU.64 UR8, c[0x0][0x380] ;  /* 0x00007000ff0877ac */ /* 0x000ea20008000a00 */
[----:B------:R-:W-:Y:S01]  /*0100*/  IMAD R16, R23, UR4, RZ ;  /* 0x0000000417107c24 */ /* 0x000fe2000f8e02ff */
[----:B------:R-:W-:Y:S01]  /*0110*/  IADD3 R18, PT, PT, R22, 0x3, RZ ;  /* 0x0000000316127810 */ /* 0x000fe20007ffe0ff */
[----:B------:R-:W-:Y:S01]  /*0120*/  IMAD.MOV.U32 R27, RZ, RZ, RZ ;  /* 0x000000ffff1b7224 */ /* 0x000fe200078e00ff */
[----:B------:R-:W3:Y:S01]  /*0130*/  LDCU UR5, c[0x0][0x398] ;  /* 0x00007300ff0577ac */ /* 0x000ee20008000800 */
[----:B------:R-:W-:Y:S01]  /*0140*/  VIADD R2, R0, 0x1400 ;  /* 0x0000140000027836 */ /* 0x000fe20000000000 */
[----:B------:R-:W-:Y:S01]  /*0150*/  IADD3 R25, P0, PT, R21, R16, RZ ;  /* 0x0000001015197210 */ /* 0x000fe20007f1e0ff */
[----:B------:R-:W4:Y:S03]  /*0160*/  LDCU UR11, c[0x0][0x3a0] ;  /* 0x00007400ff0b77ac */ /* 0x000f260008000800 */
[----:B------:R-:W-:-:S02]  /*0170*/  LEA.HI.X.SX32 R8, R16, RZ, 0x1, P0 ;  /* 0x000000ff10087211 */ /* 0x000fc400000f0eff */
[----:B------:R-:W-:Y:S01]  /*0180*/  IADD3 R16, PT, PT, R21, R16, RZ ;  /* 0x0000001015107210 */ /* 0x000fe20007ffe0ff */
[----:B------:R-:W0:Y:S01]  /*0190*/  LDCU UR10, c[0x0][0x39c] ;  /* 0x00007380ff0a77ac */ /* 0x000e220008000800 */
[----:B------:R-:W-:Y:S01]  /*01a0*/  UMOV UR4, 0x1 ;  /* 0x0000000100047882 */ /* 0x000fe20000000000 */
[----:B--2---:R-:W-:Y:S01]  /*01b0*/  LEA R24, P1, R25, UR8, 0x2 ;  /* 0x0000000819187c11 */ /* 0x004fe2000f8210ff */
[----:B-1----:R-:W-:Y:S01]  /*01c0*/  IMAD R19, R20, R7, RZ ;  /* 0x0000000714137224 */ /* 0x002fe200078e02ff */
[----:B------:R-:W-:Y:S02]  /*01d0*/  LOP3.LUT P0, RZ, R7, 0x3, RZ, 0xc0, !PT ;  /* 0x0000000307ff7812 */ /* 0x000fe4000780c0ff */
[----:B------:R-:W-:Y:S01]  /*01e0*/  LEA.HI.X R25, R25, UR9, R8, 0x2, P1 ;  /* 0x0000000919197c11 */ /* 0x000fe200088f1408 */
[----:B------:R-:W-:Y:S01]  /*01f0*/  IMAD.IADD R17, R21, 0x1, R19 ;  /* 0x0000000115117824 */ /* 0x000fe200078e0213 */
[----:B------:R-:W-:Y:S01]  /*0200*/  IADD3 R24, P1, PT, R24, 0x8, RZ ;  /* 0x0000000818187810 */ /* 0x000fe20007f3e0ff */
[----:B------:R-:W1:Y:S01]  /*0210*/  LDCU.64 UR8, c[0x0][0x388] ;  /* 0x00007100ff0877ac */ /* 0x000e620008000a00 */
[----:B0-----:R-:W-:-:S02]  /*0220*/  LEA R3, R5, R0, 0x18 ;  /* 0x0000000005037211 */ /* 0x001fc400078ec0ff */
[----:B------:R-:W-:Y:S01]  /*0230*/  LEA R4, R5, R2, 0x18 ;  /* 0x0000000205047211 */ /* 0x000fe200078ec0ff */
[----:B------:R-:W0:Y:S01]  /*0240*/  LDC R0, c[0x0][0x3a0] ;  /* 0x0000e800ff007b82 */ /* 0x000e220000000800 */
[----:B------:R-:W-:Y:S01]  /*0250*/  LEA R17, R6, R17, 0x5 ;  /* 0x0000001106117211 */ /* 0x000fe200078e28ff */
[----:B------:R-:W-:Y:S01]  /*0260*/  IMAD R6, R20, 0xa0, R3 ;  /* 0x000000a014067824 */ /* 0x000fe200078e0203 */
[C---:B------:R-:W-:Y:S02]  /*0270*/  LEA R3, R21.reuse, R4, 0x2 ;  /* 0x0000000415037211 */ /* 0x040fe400078e10ff */
[----:B------:R-:W-:Y:S01]  /*0280*/  ISETP.LT.AND P0, PT, R18, R7, !P0 ;  /* 0x000000071200720c */ /* 0x000fe20004701270 */
[----:B------:R-:W-:Y:S01]  /*0290*/  IMAD R5, R21, 0x4, R6 ;  /* 0x0000000415057824 */ /* 0x000fe200078e0206 */
[----:B---3--:R-:W-:Y:S01]  /*02a0*/  ISETP.GE.AND P2, PT, R23, UR5, PT ;  /* 0x0000000517007c0c */ /* 0x008fe2000bf46270 */
[----:B------:R-:W2:Y:S01]  /*02b0*/  LDC R2, c[0x0][0x39c] ;  /* 0x0000e700ff027b82 */ /* 0x000ea20000000800 */
[----:B------:R-:W-:Y:S01]  /*02c0*/  LOP3.LUT R7, R21, 0x3, RZ, 0xc0, !PT ;  /* 0x0000000315077812 */ /* 0x000fe200078ec0ff */
[----:B------:R-:W-:Y:S01]  /*02d0*/  IMAD R4, R20, 0xa0, R3 ;  /* 0x000000a014047824 */ /* 0x000fe200078e0203 */
[----:B----4-:R-:W-:-:S09]  /*02e0*/  IADD3.X R25, PT, PT, RZ, R25, RZ, P1, !PT ;  /* 0x00000019ff197210 */ /* 0x010fd20000ffe4ff */
.L_x_9:
[----:B------:R-:W-:Y:S04]  /*02f0*/  BSSY.RECONVERGENT B0, `(.L_x_1) ;  /* 0x0000025000007945 */ /* 0x000fe80003800200 */
[----:B----4-:R-:W-:Y:S05]  /*0300*/  @P2 BRA `(.L_x_2) ;  /* 0x0000000000782947 */ /* 0x010fea0003800000 */
[----:B------:R-:W-:-:S13]  /*0310*/  ISETP.NE.AND P3, PT, R7, RZ, PT ;  /* 0x000000ff0700720c */ /* 0x000fda0003f65270 */
[----:B------:R-:W-:Y:S05]  /*0320*/  @P3 BRA `(.L_x_3) ;  /* 0x0000000000843947 */ /* 0x000fea0003800000 */
[----:B------:R-:W3:Y:S01]  /*0330*/  LDC.64 R8, c[0x0][0x380] ;  /* 0x0000e000ff087b82 */ /* 0x000ee20000000a00 */
[----:B------:R-:W-:Y:S02]  /*0340*/  IADD3 R11, PT, PT, R21, 0x3, RZ ;  /* 0x00000003150b7810 */ /* 0x000fe40007ffe0ff */
[----:B--2---:R-:W-:Y:S02]  /*0350*/  LOP3.LUT P1, RZ, R2, 0x3, RZ, 0xc0, !PT ;  /* 0x0000000302ff7812 */ /* 0x004fe4000782c0ff */
[CC--:B------:R-:W-:Y:S02]  /*0360*/  ISETP.GE.AND P4, PT, R11.reuse, R2.reuse, PT ;  /* 0x000000020b00720c */ /* 0x0c0fe40003f86270 */
[----:B------:R-:W-:Y:S01]  /*0370*/  ISETP.GE.OR P1, PT, R11, R2, P1 ;  /* 0x000000020b00720c */ /* 0x000fe20000f26670 */
[----:B---3--:R-:W-:-:S12]  /*0380*/  IMAD.WIDE R8, R16, 0x4, R8 ;  /* 0x0000000410087825 */ /* 0x008fd800078e0208 */
[----:B------:R-:W-:Y:S05]  /*0390*/  @P1 BRA `(.L_x_4) ;  /* 0x00000000000c1947 */ /* 0x000fea0003800000 */
[----:B------:R-:W2:Y:S04]  /*03a0*/  LDG.E.128.CONSTANT R8, desc[UR6][R8.64] ;  /* 0x0000000608087981 */ /* 0x000ea8000c1e9d00 */
[----:B--2---:R3:W-:Y:S01]  /*03b0*/  STS.128 [R5], R8 ;  /* 0x0000000805007388 */ /* 0x0047e20000000c00 */
[----:B------:R-:W-:Y:S05]  /*03c0*/  BRA `(.L_x_3) ;  /* 0x00000000005c7947 */ /* 0x000fea0003800000 */
.L_x_4:
[C---:B------:R-:W-:Y:S01]  /*03d0*/  VIADD R11, R21.reuse, 0x1 ;  /* 0x00000001150b7836 */ /* 0x040fe20000000000 */
[C---:B------:R-:W-:Y:S01]  /*03e0*/  IADD3 R13, PT, PT, R21.reuse, 0x2, RZ ;  /* 0x00000002150d7810 */ /* 0x040fe20007ffe0ff */
[----:B------:R-:W-:Y:S01]  /*03f0*/  HFMA2 R14, -RZ, RZ, 0, 0 ;  /* 0x00000000ff0e7431 */ /* 0x000fe200000001ff */
[-C--:B------:R-:W-:Y:S01]  /*0400*/  ISETP.GE.AND P1, PT, R21, R2.reuse, PT ;  /* 0x000000021500720c */ /* 0x080fe20003f26270 */
[----:B------:R-:W-:Y:S01]  /*0410*/  IMAD.MOV.U32 R12, RZ, RZ, RZ ;  /* 0x000000ffff0c7224 */ /* 0x000fe200078e00ff */
[-C--:B------:R-:W-:Y:S02]  /*0420*/  ISETP.GE.AND P5, PT, R11, R2.reuse, PT ;  /* 0x000000020b00720c */ /* 0x080fe40003fa6270 */
[----:B------:R-:W-:Y:S02]  /*0430*/  ISETP.GE.AND P6, PT, R13, R2, PT ;  /* 0x000000020d00720c */ /* 0x000fe40003fc6270 */
[----:B------:R-:W-:Y:S02]  /*0440*/  MOV R10, RZ ;  /* 0x000000ff000a7202 */ /* 0x000fe40000000f00 */
[----:B------:R-:W-:-:S05]  /*0450*/  MOV R26, RZ ;  /* 0x000000ff001a7202 */ /* 0x000fca0000000f00 */
[----:B------:R-:W2:Y:S04]  /*0460*/  @!P1 LDG.E.CONSTANT R10, desc[UR6][R8.64] ;  /* 0x00000006080a9981 */ /* 0x000ea8000c1e9900 */
[----:B------:R-:W3:Y:S04]  /*0470*/  @!P5 LDG.E.CONSTANT R12, desc[UR6][R24.64+-0x4] ;  /* 0xfffffc06180cd981 */ /* 0x000ee8000c1e9900 */
[----:B------:R-:W4:Y:S04]  /*0480*/  @!P6 LDG.E.CONSTANT R14, desc[UR6][R24.64] ;  /* 0x00000006180ee981 */ /* 0x000f28000c1e9900 */
[----:B------:R-:W5:Y:S04]  /*0490*/  @!P4 LDG.E.CONSTANT R26, desc[UR6][R24.64+0x4] ;  /* 0x00000406181ac981 */ /* 0x000f68000c1e9900 */
[----:B--2---:R2:W-:Y:S04]  /*04a0*/  STS [R5], R10 ;  /* 0x0000000a05007388 */ /* 0x0045e80000000800 */
[----:B---3--:R2:W-:Y:S04]  /*04b0*/  STS [R5+0x4], R12 ;  /* 0x0000040c05007388 */ /* 0x0085e80000000800 */
[----:B----4-:R2:W-:Y:S04]  /*04c0*/  STS [R5+0x8], R14 ;  /* 0x0000080e05007388 */ /* 0x0105e80000000800 */
[----:B-----5:R2:W-:Y:S01]  /*04d0*/  STS [R5+0xc], R26 ;  /* 0x00000c1a05007388 */ /* 0x0205e20000000800 */
[----:B------:R-:W-:Y:S05]  /*04e0*/  BRA `(.L_x_3) ;  /* 0x0000000000147947 */ /* 0x000fea0003800000 */
.L_x_2:
[----:B------:R-:W-:-:S13]  /*04f0*/  ISETP.NE.AND P3, PT, R7, RZ, PT ;  /* 0x000000ff0700720c */ /* 0x000fda0003f65270 */
[----:B------:R4:W-:Y:S04]  /*0500*/  @!P3 STS [R5], RZ ;  /* 0x000000ff0500b388 */ /* 0x0009e80000000800 */
[----:B------:R4:W-:Y:S04]  /*0510*/  @!P3 STS [R5+0x4], RZ ;  /* 0x000004ff0500b388 */ /* 0x0009e80000000800 */
[----:B------:R4:W-:Y:S04]  /*0520*/  @!P3 STS [R5+0x8], RZ ;  /* 0x000008ff0500b388 */ /* 0x0009e80000000800 */
[----:B------:R4:W-:Y:S02]  /*0530*/  @!P3 STS [R5+0xc], RZ ;  /* 0x00000cff0500b388 */ /* 0x0009e40000000800 */
.L_x_3:
[----:B-1----:R-:W-:Y:S05]  /*0540*/  BSYNC.RECONVERGENT B0 ;  /* 0x0000000000007941 */ /* 0x002fea0003800200 */
.L_x_1:
[----:B------:R-:W-:Y:S01]  /*0550*/  ISETP.GE.AND P1, PT, R20, UR10, PT ;  /* 0x0000000a14007c0c */ /* 0x000fe2000bf26270 */
[----:B------:R-:W-:-:S12]  /*0560*/  BSSY.RECONVERGENT B0, `(.L_x_5) ;  /* 0x0000026000007945 */ /* 0x000fd80003800200 */
[----:B------:R-:W-:Y:S05]  /*0570*/  @P1 BRA `(.L_x_6) ;  /* 0x0000000000801947 */ /* 0x000fea0003800000 */
[----:B------:R-:W-:Y:S05]  /*0580*/  @P3 BRA `(.L_x_7) ;  /* 0x00000000008c3947 */ /* 0x000fea0003800000 */
[----:B------:R-:W-:Y:S05]  /*0590*/  @!P0 BRA `(.L_x_8) ;  /* 0x0000000000148947 */ /* 0x000fea0003800000 */
[----:B---3--:R-:W1:Y:S02]  /*05a0*/  LDC.64 R8, c[0x0][0x388] ;  /* 0x0000e200ff087b82 */ /* 0x008e640000000a00 */
[----:B-1----:R-:W-:-:S06]  /*05b0*/  IMAD.WIDE R8, R17, 0x4, R8 ;  /* 0x0000000411087825 */ /* 0x002fcc00078e0208 */
[----:B--2---:R-:W2:Y:S04]  /*05c0*/  LDG.E.128.CONSTANT R8, desc[UR6][R8.64] ;  /* 0x0000000608087981 */ /* 0x004ea8000c1e9d00 */
[----:B--2---:R1:W-:Y:S01]  /*05d0*/  STS.128 [R4], R8 ;  /* 0x0000000804007388 */ /* 0x0043e20000000c00 */
[----:B------:R-:W-:Y:S05]  /*05e0*/  BRA `(.L_x_7) ;  /* 0x0000000000747947 */ /* 0x000fea0003800000 */
.L_x_8:
[C---:B------:R-:W-:Y:S01]  /*05f0*/  ISETP.GE.AND P5, PT, R22.reuse, UR11, PT ;  /* 0x0000000b16007c0c */ /* 0x040fe2000bfa6270 */
[C---:B--23--:R-:W-:Y:S01]  /*0600*/  VIADD R10, R22.reuse, 0x1 ;  /* 0x00000001160a7836 */ /* 0x04cfe20000000000 */
[C---:B------:R-:W-:Y:S01]  /*0610*/  IADD3 R12, PT, PT, R22.reuse, 0x2, RZ ;  /* 0x00000002160c7810 */ /* 0x040fe20007ffe0ff */
[----:B------:R-:W-:Y:S01]  /*0620*/  HFMA2 R13, -RZ, RZ, 0, 0 ;  /* 0x00000000ff0d7431 */ /* 0x000fe200000001ff */
[----:B------:R-:W-:Y:S02]  /*0630*/  IADD3 R11, P6, PT, R22, R19, RZ ;  /* 0x00000013160b7210 */ /* 0x000fe40007fde0ff */
[----:B------:R-:W-:Y:S02]  /*0640*/  ISETP.GE.AND P3, PT, R12, UR11, PT ;  /* 0x0000000b0c007c0c */ /* 0x000fe4000bf66270 */
[----:B------:R-:W-:Y:S02]  /*0650*/  ISETP.GE.AND P4, PT, R10, UR11, PT ;  /* 0x0000000b0a007c0c */ /* 0x000fe4000bf86270 */
[----:B------:R-:W-:-:S02]  /*0660*/  LEA.HI.X.SX32 R12, R19, RZ, 0x1, P6 ;  /* 0x000000ff130c7211 */ /* 0x000fc400030f0eff */
[C---:B------:R-:W-:Y:S01]  /*0670*/  LEA R10, P6, R11.reuse, UR8, 0x2 ;  /* 0x000000080b0a7c11 */ /* 0x040fe2000f8c10ff */
[----:B------:R-:W1:Y:S01]  /*0680*/  @!P5 LDC.64 R8, c[0x0][0x388] ;  /* 0x0000e200ff08db82 */ /* 0x000e620000000a00 */
[----:B------:R-:W-:Y:S02]  /*0690*/  ISETP.GE.AND P1, PT, R18, UR11, PT ;  /* 0x0000000b12007c0c */ /* 0x000fe4000bf26270 */
[----:B------:R-:W-:Y:S01]  /*06a0*/  LEA.HI.X R11, R11, UR9, R12, 0x2, P6 ;  /* 0x000000090b0b7c11 */ /* 0x000fe2000b0f140c */
[----:B------:R-:W-:Y:S02]  /*06b0*/  HFMA2 R12, -RZ, RZ, 0, 0 ;  /* 0x00000000ff0c7431 */ /* 0x000fe400000001ff */
[----:B------:R-:W-:Y:S01]  /*06c0*/  IMAD.MOV.U32 R15, RZ, RZ, RZ ;  /* 0x000000ffff0f7224 */ /* 0x000fe200078e00ff */
[----:B------:R-:W-:-:S05]  /*06d0*/  MOV R29, RZ ;  /* 0x000000ff001d7202 */ /* 0x000fca0000000f00 */
[----:B------:R-:W2:Y:S04]  /*06e0*/  @!P4 LDG.E.CONSTANT R15, desc[UR6][R10.64+0x4] ;  /* 0x000004060a0fc981 */ /* 0x000ea8000c1e9900 */
[----:B------:R-:W3:Y:S04]  /*06f0*/  @!P3 LDG.E.CONSTANT R29, desc[UR6][R10.64+0x8] ;  /* 0x000008060a1db981 */ /* 0x000ee8000c1e9900 */
[----:B------:R-:W5:Y:S01]  /*0700*/  @!P1 LDG.E.CONSTANT R12, desc[UR6][R10.64+0xc] ;  /* 0x00000c060a0c9981 */ /* 0x000f62000c1e9900 */
[----:B-1----:R-:W-:-:S05]  /*0710*/  @!P5 IMAD.WIDE R8, R17, 0x4, R8 ;  /* 0x000000041108d825 */ /* 0x002fca00078e0208 */
[----:B------:R-:W4:Y:S04]  /*0720*/  @!P5 LDG.E.CONSTANT R13, desc[UR6][R8.64] ;  /* 0x00000006080dd981 */ /* 0x000f28000c1e9900 */
[----:B--2---:R1:W-:Y:S04]  /*0730*/  STS [R4+0x4], R15 ;  /* 0x0000040f04007388 */ /* 0x0043e80000000800 */
[----:B---3--:R1:W-:Y:S04]  /*0740*/  STS [R4+0x8], R29 ;  /* 0x0000081d04007388 */ /* 0x0083e80000000800 */
[----:B-----5:R1:W-:Y:S04]  /*0750*/  STS [R4+0xc], R12 ;  /* 0x00000c0c04007388 */ /* 0x0203e80000000800 */
[----:B----4-:R1:W-:Y:S01]  /*0760*/  STS [R4], R13 ;  /* 0x0000000d04007388 */ /* 0x0103e20000000800 */
[----:B------:R-:W-:Y:S05]  /*0770*/  BRA `(.L_x_7) ;  /* 0x0000000000107947 */ /* 0x000fea0003800000 */
.L_x_6:
[----:B------:R1:W-:Y:S04]  /*0780*/  @!P3 STS [R4], RZ ;  /* 0x000000ff0400b388 */ /* 0x0003e80000000800 */
[----:B------:R1:W-:Y:S04]  /*0790*/  @!P3 STS [R4+0x4], RZ ;  /* 0x000004ff0400b388 */ /* 0x0003e80000000800 */
[----:B------:R1:W-:Y:S04]  /*07a0*/  @!P3 STS [R4+0x8], RZ ;  /* 0x000008ff0400b388 */ /* 0x0003e80000000800 */
[----:B------:R1:W-:Y:S02]  /*07b0*/  @!P3 STS [R4+0xc], RZ ;  /* 0x00000cff0400b388 */ /* 0x0003e40000000800 */
.L_x_7:
[----:B------:R-:W-:Y:S05]  /*07c0*/  BSYNC.RECONVERGENT B0 ;  /* 0x0000000000007941 */ /* 0x000fea0003800200 */
.L_x_5:
[----:B------:R-:W-:Y:S01]  /*07d0*/  BAR.SYNC.DEFER_BLOCKING 0x0 ;  /* 0x0000000000007b1d */ /* 0x000fe20000010000 */
[----:B------:R-:W-:Y:S01]  /*07e0*/  UIADD3 UR5, UPT, UPT, UR4, 0x1f, URZ ;  /* 0x0000001f04057890 */ /* 0x000fe2000fffe0ff */
[----:B------:R-:W-:Y:S01]  /*07f0*/  IADD3 R24, P1, PT, R24, 0x80, RZ ;  /* 0x0000008018187810 */ /* 0x000fe20007f3e0ff */
[----:B------:R-:W-:Y:S01]  /*0800*/  VIADD R20, R20, 0x20 ;  /* 0x0000002014147836 */ /* 0x000fe20000000000 */
[C---:B0-----:R-:W-:Y:S01]  /*0810*/  LEA R17, R0.reuse, R17, 0x5 ;  /* 0x0000001100117211 */ /* 0x041fe200078e28ff */
[----:B------:R-:W-:Y:S01]  /*0820*/  UISETP.GE.AND UP0, UPT, UR5, UR10, UPT ;  /* 0x0000000a0500728c */ /* 0x000fe2000bf06270 */
[----:B------:R-:W-:Y:S01]  /*0830*/  LEA R19, R0, R19, 0x5 ;  /* 0x0000001300137211 */ /* 0x000fe200078e28ff */
[----:B------:R-:W-:Y:S01]  /*0840*/  IMAD.X R25, RZ, RZ, R25, P1 ;  /* 0x000000ffff197224 */ /* 0x000fe200008e0619 */
[----:B------:R-:W-:Y:S01]  /*0850*/  IADD3 R21, PT, PT, R21, 0x20, RZ ;  /* 0x0000002015157810 */ /* 0x000fe20007ffe0ff */
[----:B------:R-:W-:Y:S01]  /*0860*/  UIADD3 UR4, UPT, UPT, UR4, 0x20, URZ ;  /* 0x0000002004047890 */ /* 0x000fe2000fffe0ff */
[----:B------:R-:W-:Y:S01]  /*0870*/  IADD3 R16, PT, PT, R16, 0x20, RZ ;  /* 0x0000002010107810 */ /* 0x000fe20007ffe0ff */
[----:B-1-3--:R-:W-:Y:S04]  /*0880*/  LDS R8, [R3] ;  /* 0x0000000003087984 */ /* 0x00afe80000000800 */
[----:B--2---:R-:W0:Y:S04]  /*0890*/  LDS.128 R12, [R6] ;  /* 0x00000000060c7984 */ /* 0x004e280000000c00 */
[----:B------:R-:W1:Y:S04]  /*08a0*/  LDS R9, [R3+0xa0] ;  /* 0x0000a00003097984 */ /* 0x000e680000000800 */
[----:B------:R-:W2:Y:S04]  /*08b0*/  LDS R10, [R3+0x140] ;  /* 0x00014000030a7984 */ /* 0x000ea80000000800 */
[----:B------:R-:W3:Y:S01]  /*08c0*/  LDS R26, [R3+0x1e0] ;  /* 0x0001e000031a7984 */ /* 0x000ee20000000800 */
[----:B0-----:R-:W-:-:S03]  /*08d0*/  FFMA R8, R12, R8, R27 ;  /* 0x000000080c087223 */ /* 0x001fc6000000001b */
[----:B------:R-:W-:Y:S01]  /*08e0*/  LDS R12, [R3+0x3c0] ;  /* 0x0003c000030c7984 */ /* 0x000fe20000000800 */
[----:B-1----:R-:W-:-:S03]  /*08f0*/  FFMA R9, R9, R13, R8 ;  /* 0x0000000d09097223 */ /* 0x002fc60000000008 */
[----:B------:R-:W-:Y:S01]  /*0900*/  LDS R13, [R3+0x280] ;  /* 0x00028000030d7984 */ /* 0x000fe20000000800 */
[----:B--2---:R-:W-:-:S03]  /*0910*/  FFMA R27, R10, R14, R9 ;  /* 0x0000000e0a1b7223 */ /* 0x004fc60000000009 */
[----:B------:R-:W0:Y:S01]  /*0920*/  LDS.128 R8, [R6+0x10] ;  /* 0x0000100006087984 */ /* 0x000e220000000c00 */
[----:B---3--:R-:W-:-:S03]  /*0930*/  FFMA R15, R26, R15, R27 ;  /* 0x0000000f1a0f7223 */ /* 0x008fc6000000001b */
[----:B------:R-:W1:Y:S04]  /*0940*/  LDS R27, [R3+0x320] ;  /* 0x00032000031b7984 */ /* 0x000e680000000800 */
[----:B------:R-:W2:Y:S01]  /*0950*/  LDS R26, [R3+0x460] ;  /* 0x00046000031a7984 */ /* 0x000ea20000000800 */
[----:B0-----:R-:W-:-:S04]  /*0960*/  FFMA R8, R8, R13, R15 ;  /* 0x0000000d08087223 */ /* 0x001fc8000000000f */
[----:B-1----:R-:W-:Y:S02]  /*0970*/  FFMA R27, R27, R9, R8 ;  /* 0x000000091b1b7223 */ /* 0x002fe40000000008 */
[----:B------:R-:W-:Y:S02]  /*0980*/  LDS R9, [R3+0x500] ;  /* 0x0005000003097984 */ /* 0x000fe40000000800 */
[----:B------:R-:W-:Y:S02]  /*0990*/  FFMA R27, R12, R10, R27 ;  /* 0x0000000a0c1b7223 */ /* 0x000fe4000000001b */
[----:B------:R-:W0:Y:S02]  /*09a0*/  LDS.128 R12, [R6+0x20] ;  /* 0x00002000060c7984 */ /* 0x000e240000000c00 */
[----:B--2---:R-:W-:Y:S02]  /*09b0*/  FFMA R11, R26, R11, R27 ;  /* 0x0000000b1a0b7223 */ /* 0x004fe4000000001b */
[----:B------:R-:W1:Y:S04]  /*09c0*/  LDS R27, [R3+0x5a0] ;  /* 0x0005a000031b7984 */ /* 0x000e680000000800 */
[----:B------:R-:W2:Y:S04]  /*09d0*/  LDS R8, [R3+0x640] ;  /* 0x0006400003087984 */ /* 0x000ea80000000800 */
[----:B------:R-:W3:Y:S01]  /*09e0*/  LDS R26, [R3+0x6e0] ;  /* 0x0006e000031a7984 */ /* 0x000ee20000000800 */
[----:B0-----:R-:W-:-:S04]  /*09f0*/  FFMA R12, R12, R9, R11 ;  /* 0x000000090c0c7223 */ /* 0x001fc8000000000b */
[----:B-1----:R-:W-:Y:S02]  /*0a00*/  FFMA R27, R27, R13, R12 ;  /* 0x0000000d1b1b7223 */ /* 0x002fe4000000000c */
[----:B------:R-:W-:Y:S02]  /*0a10*/  LDS R13, [R3+0x780] ;  /* 0x00078000030d7984 */ /* 0x000fe40000000800 */
[----:B--2---:R-:W-:Y:S02]  /*0a20*/  FFMA R27, R8, R14, R27 ;  /* 0x0000000e081b7223 */ /* 0x004fe4000000001b */
[----:B------:R-:W0:Y:S02]  /*0a30*/  LDS.128 R8, [R6+0x30] ;  /* 0x0000300006087984 */ /* 0x000e240000000c00 */
[----:B---3--:R-:W-:Y:S02]  /*0a40*/  FFMA R15, R26, R15, R27 ;  /* 0x0000000f1a0f7223 */ /* 0x008fe4000000001b */
        /* <DEDUP_REMOVED lines=40> */
[----:B-1----:R-:W-:-:S04]  /*0cd0*/  FFMA R9, R27, R9, R8 ;  /* 0x000000091b097223 */ /* 0x002fc80000000008 */
[----:B--2---:R-:W-:-:S04]  /*0ce0*/  FFMA R9, R14, R10, R9 ;  /* 0x0000000a0e097223 */ /* 0x004fc80000000009 */
[----:B---3--:R-:W-:Y:S01]  /*0cf0*/  FFMA R27, R12, R11, R9 ;  /* 0x0000000b0c1b7223 */ /* 0x008fe20000000009 */
[----:B------:R-:W-:Y:S06]  /*0d00*/  BAR.SYNC.DEFER_BLOCKING 0x0 ;  /* 0x0000000000007b1d */ /* 0x000fec0000010000 */
[----:B------:R-:W-:Y:S05]  /*0d10*/  BRA.U !UP0, `(.L_x_9) ;  /* 0xfffffff508747547 */ /* 0x000fea000b83ffff */
.L_x_0:
[----:B------:R-:W0:Y:S01]  /*0d20*/  LDCU UR5, c[0x0][0x3a0] ;  /* 0x00007400ff0577ac */ /* 0x000e220008000800 */
[----:B------:R-:W1:Y:S01]  /*0d30*/  LDCU UR12, c[0x0][0x398] ;  /* 0x00007300ff0c77ac */ /* 0x000e620008000800 */
[----:B0-----:R-:W-:-:S04]  /*0d40*/  ISETP.GE.AND P0, PT, R22, UR5, PT ;  /* 0x0000000516007c0c */ /* 0x001fc8000bf06270 */
[----:B-1----:R-:W-:-:S13]  /*0d50*/  ISETP.GE.OR P0, PT, R23, UR12, P0 ;  /* 0x0000000c17007c0c */ /* 0x002fda0008706670 */
[----:B------:R-:W-:Y:S05]  /*0d60*/  @P0 EXIT ;  /* 0x000000000000094d */ /* 0x000fea0003800000 */
[----:B------:R-:W0:Y:S01]  /*0d70*/  LDC.64 R2, c[0x0][0x390] ;  /* 0x0000e400ff027b82 */ /* 0x000e220000000a00 */
[----:B------:R-:W-:-:S04]  /*0d80*/  IMAD R23, R23, UR5, R22 ;  /* 0x0000000517177c24 */ /* 0x000fc8000f8e0216 */
[----:B0-----:R-:W-:-:S05]  /*0d90*/  IMAD.WIDE R2, R23, 0x4, R2 ;  /* 0x0000000417027825 */ /* 0x001fca00078e0202 */
[----:B------:R-:W-:Y:S01]  /*0da0*/  STG.E desc[UR6][R2.64], R27 ;  /* 0x0000001b02007986 */ /* 0x000fe2000c101906 */
[----:B------:R-:W-:Y:S05]  /*0db0*/  EXIT ;  /* 0x000000000000794d */ /* 0x000fea0003800000 */
.L_x_10:
[----:B------:R-:W-:-:S00]  /*0dc0*/  BRA `(.L_x_10) ;  /* 0xfffffffc00fc7947 */ /* 0x000fc0000383ffff */
[----:B------:R-:W-:-:S00]  /*0dd0*/  NOP ;  /* 0x0000000000007918 */ /* 0x000fc00000000000 */
        /* <DEDUP_REMOVED lines=10> */
.L_x_11:


//--------------------- .nv.shared._Z18gemm_shared_float4PKfS0_Pfiii --------------------------
	.section	.nv.shared._Z18gemm_shared_float4PKfS0_Pfiii,"aw",@nobits
	.sectionflags	@""
	.align	4
.nv.shared._Z18gemm_shared_float4PKfS0_Pfiii:
	.zero		11264


//--------------------- .nv.shared.reserved.0     --------------------------
	.section	.nv.shared.reserved.0,"aw",@nobits
	.weak		__nv_reservedSMEM_offset_0_alias
	.size		__nv_reservedSMEM_offset_0_alias, 0, 64
	.other		__nv_reservedSMEM_offset_0_alias,@"STO_CUDA_RESERVED_SHARED STV_DEFAULT"
__nv_reservedSMEM_offset_0_alias:
	.zero		0
	.zero		64


//--------------------- .nv.constant0._Z18gemm_shared_float4PKfS0_Pfiii --------------------------
	.section	.nv.constant0._Z18gemm_shared_float4PKfS0_Pfiii,"a",@progbits
	.sectionflags	@""
	.align	4
.nv.constant0._Z18gemm_shared_float4PKfS0_Pfiii:
	.zero		932


//--------------------- SYMBOLS --------------------------

	.type		.nv.reservedSmem.offset0,@object
	.size		.nv.reservedSmem.offset0,0x4
	.type		.nv.reservedSmem.cap,@object
	.size		.nv.reservedSmem.cap,0x4
